	.headerflags	@"EF_CUDA_TEXMODE_UNIFIED EF_CUDA_64BIT_ADDRESS EF_CUDA_ACCELERATORS EF_CUDA_SM90 EF_CUDA_VIRTUAL_SM(EF_CUDA_SM90)"
	.elftype	@"ET_EXEC"


//--------------------- .nv.info                  --------------------------
	.section	.nv.info,"",@"SHT_CUDA_INFO"
	.align	4


	//----- nvinfo : EIATTR_REGCOUNT
	.align		4
        /*0000*/ 	.byte	0x04, 0x2f
        /*0002*/ 	.short	(.L_1 - .L_0)
	.align		4
.L_0:
        /*0004*/ 	.word	index@(triton_poi_fused__to_copy_add_arange_clamp_mul_sub_74)
        /*0008*/ 	.word	0x0000000c


	//----- nvinfo : EIATTR_MIN_STACK_SIZE
	.align		4
.L_1:
        /*000c*/ 	.byte	0x04, 0x12
        /*000e*/ 	.short	(.L_3 - .L_2)
	.align		4
.L_2:
        /*0010*/ 	.word	index@(triton_poi_fused__to_copy_add_arange_clamp_mul_sub_74)
        /*0014*/ 	.word	0x00000000


	//----- nvinfo : EIATTR_FRAME_SIZE
	.align		4
.L_3:
        /*0018*/ 	.byte	0x04, 0x11
        /*001a*/ 	.short	(.L_5 - .L_4)
	.align		4
.L_4:
        /*001c*/ 	.word	index@(triton_poi_fused__to_copy_add_arange_clamp_mul_sub_74)
        /*0020*/ 	.word	0x00000000


	//----- nvinfo : EIATTR_MIN_STACK_SIZE
	.align		4
.L_5:
        /*0024*/ 	.byte	0x04, 0x12
        /*0026*/ 	.short	(.L_7 - .L_6)
	.align		4
.L_6:
        /*0028*/ 	.word	index@(triton_poi_fused__to_copy_add_arange_clamp_mul_sub_74)
        /*002c*/ 	.word	0x00000000
.L_7:


//--------------------- .nv.info.triton_poi_fused__to_copy_add_arange_clamp_mul_sub_74 --------------------------
	.section	.nv.info.triton_poi_fused__to_copy_add_arange_clamp_mul_sub_74,"",@"SHT_CUDA_INFO"
	.sectionflags	@""
	.align	4


	//----- nvinfo : EIATTR_CUDA_API_VERSION
	.align		4
        /*0000*/ 	.byte	0x04, 0x37
        /*0002*/ 	.short	(.L_9 - .L_8)
.L_8:
        /*0004*/ 	.word	0x0000007c


	//----- nvinfo : EIATTR_KPARAM_INFO
	.align		4
.L_9:
        /*0008*/ 	.byte	0x04, 0x17
        /*000a*/ 	.short	(.L_11 - .L_10)
.L_10:
        /*000c*/ 	.word	0x00000000
        /*0010*/ 	.short	0x0001
        /*0012*/ 	.short	0x0008
        /*0014*/ 	.byte	0x00, 0xf0, 0x11, 0x00


	//----- nvinfo : EIATTR_KPARAM_INFO
	.align		4
.L_11:
        /*0018*/ 	.byte	0x04, 0x17
        /*001a*/ 	.short	(.L_13 - .L_12)
.L_12:
        /*001c*/ 	.word	0x00000000
        /*0020*/ 	.short	0x0000
        /*0022*/ 	.short	0x0000
        /*0024*/ 	.byte	0x00, 0xf4, 0x21, 0x00


	//----- nvinfo : EIATTR_SPARSE_MMA_MASK
	.align		4
.L_13:
        /*0028*/ 	.byte	0x03, 0x50
        /*002a*/ 	.short	0x0000


	//----- nvinfo : EIATTR_MAXREG_COUNT
	.align		4
        /*002c*/ 	.byte	0x03, 0x1b
        /*002e*/ 	.short	0x00ff


	//----- nvinfo : EIATTR_EXIT_INSTR_OFFSETS
	.align		4
        /*0030*/ 	.byte	0x04, 0x1c
        /*0032*/ 	.short	(.L_15 - .L_14)


	//   ....[0]....
.L_14:
        /*0034*/ 	.word	0x00000190


	//   ....[1]....
        /*0038*/ 	.word	0x000001c0


	//----- nvinfo : EIATTR_REQNTID
	.align		4
.L_15:
        /*003c*/ 	.byte	0x04, 0x10
        /*003e*/ 	.short	(.L_17 - .L_16)
.L_16:
        /*0040*/ 	.word	0x00000020
        /*0044*/ 	.word	0x00000001
        /*0048*/ 	.word	0x00000001


	//----- nvinfo : EIATTR_CBANK_PARAM_SIZE
	.align		4
.L_17:
        /*004c*/ 	.byte	0x03, 0x19
        /*004e*/ 	.short	0x000c


	//----- nvinfo : EIATTR_PARAM_CBANK
	.align		4
        /*0050*/ 	.byte	0x04, 0x0a
        /*0052*/ 	.short	(.L_19 - .L_18)
	.align		4
.L_18:
        /*0054*/ 	.word	index@(.nv.constant0.triton_poi_fused__to_copy_add_arange_clamp_mul_sub_74)
        /*0058*/ 	.short	0x0210
        /*005a*/ 	.short	0x000c


	//----- nvinfo : EIATTR_SW_WAR
	.align		4
.L_19:
        /*005c*/ 	.byte	0x04, 0x36
        /*005e*/ 	.short	(.L_21 - .L_20)
.L_20:
        /*0060*/ 	.word	0x00000008
.L_21:


//--------------------- .nv.callgraph             --------------------------
	.section	.nv.callgraph,"",@"SHT_CUDA_CALLGRAPH"
	.align	4
	.sectionentsize	8
	.align		4
        /*0000*/ 	.word	0x00000000
	.align		4
        /*0004*/ 	.word	0xffffffff
	.align		4
        /*0008*/ 	.word	0x00000000
	.align		4
        /*000c*/ 	.word	0xfffffffe
	.align		4
        /*0010*/ 	.word	0x00000000
	.align		4
        /*0014*/ 	.word	0xfffffffd
	.align		4
        /*0018*/ 	.word	0x00000000
	.align		4
        /*001c*/ 	.word	0xfffffffc


//--------------------- .text.triton_poi_fused__to_copy_add_arange_clamp_mul_sub_74 --------------------------
	.section	.text.triton_poi_fused__to_copy_add_arange_clamp_mul_sub_74,"ax",@progbits
	.align	128
        .global         triton_poi_fused__to_copy_add_arange_clamp_mul_sub_74
        .type           triton_poi_fused__to_copy_add_arange_clamp_mul_sub_74,@function
        .size           triton_poi_fused__to_copy_add_arange_clamp_mul_sub_74,(.L_x_1 - triton_poi_fused__to_copy_add_arange_clamp_mul_sub_74)
        .other          triton_poi_fused__to_copy_add_arange_clamp_mul_sub_74,@"STO_CUDA_ENTRY STV_DEFAULT"
triton_poi_fused__to_copy_add_arange_clamp_mul_sub_74:
.text.triton_poi_fused__to_copy_add_arange_clamp_mul_sub_74:
[----:B------:R-:W0:Y:S02]  /*0000*/  LDC R1, c[0x0][0x28] ;  /* 0x00000a00ff017b82 */ /* 0x000e240000000800 */
[----:B------:R-:W1:Y:S01]  /*0010*/  S2R R0, SR_TID.X ;  /* 0x0000000000007919 */ /* 0x000e620000002100 */
[----:B------:R-:W-:Y:S01]  /*0020*/  HFMA2.MMA R3, -RZ, RZ, 1.5, 0 ;  /* 0x3e000000ff037435 */ /* 0x000fe200000001ff */
[----:B------:R-:W2:Y:S01]  /*0030*/  S2R R5, SR_CTAID.X ;  /* 0x0000000000057919 */ /* 0x000ea20000002500 */
[----:B-1----:R-:W-:-:S05]  /*0040*/  IMAD.SHL.U32 R0, R0, 0x2, RZ ;  /* 0x0000000200007824 */ /* 0x002fca00078e00ff */
[----:B------:R-:W-:-:S05]  /*0050*/  LOP3.LUT R0, R0, 0x3e, RZ, 0xc0, !PT ;  /* 0x0000003e00007812 */ /* 0x000fca00078ec0ff */
[----:B--2---:R-:W-:-:S05]  /*0060*/  IMAD R5, R5, 0x40, R0 ;  /* 0x0000004005057824 */ /* 0x004fca00078e0200 */
[----:B------:R-:W-:Y:S02]  /*0070*/  IADD3 R0, R5, 0x1, RZ ;  /* 0x0000000105007810 */ /* 0x000fe40007ffe0ff */
[----:B------:R-:W-:Y:S02]  /*0080*/  I2FP.F32.S32 R2, R5 ;  /* 0x0000000500027245 */ /* 0x000fe40000201400 */
[----:B------:R-:W-:Y:S02]  /*0090*/  I2FP.F32.S32 R0, R0 ;  /* 0x0000000000007245 */ /* 0x000fe40000201400 */
[----:B------:R-:W-:Y:S01]  /*00a0*/  ISETP.GE.AND P0, PT, R5, 0x40, PT ;  /* 0x000000400500780c */ /* 0x000fe20003f06270 */
[----:B------:R-:W-:Y:S02]  /*00b0*/  FADD R2, R2, 0.5 ;  /* 0x3f00000002027421 */ /* 0x000fe40000000000 */
[----:B------:R-:W-:Y:S02]  /*00c0*/  FADD R0, R0, 0.5 ;  /* 0x3f00000000007421 */ /* 0x000fe40000000000 */
[----:B------:R-:W-:-:S02]  /*00d0*/  FFMA R2, R2, R3, -0.5 ;  /* 0xbf00000002027423 */ /* 0x000fc40000000003 */
[----:B------:R-:W-:-:S03]  /*00e0*/  FFMA R0, R0, R3, -0.5 ;  /* 0xbf00000000007423 */ /* 0x000fc60000000003 */
[----:B------:R-:W-:Y:S02]  /*00f0*/  FMNMX R4, RZ, R2, !PT ;  /* 0x00000002ff047209 */ /* 0x000fe40007800000 */
[----:B------:R-:W1:Y:S01]  /*0100*/  LDC.64 R2, c[0x0][0x210] ;  /* 0x00008400ff027b82 */ /* 0x000e620000000a00 */
[----:B------:R-:W-:Y:S01]  /*0110*/  FMNMX R0, RZ, R0, !PT ;  /* 0x00000000ff007209 */ /* 0x000fe20007800000 */
[----:B------:R-:W2:Y:S08]  /*0120*/  F2I.TRUNC.NTZ R6, R4 ;  /* 0x0000000400067305 */ /* 0x000eb0000020f100 */
[----:B------:R-:W3:Y:S01]  /*0130*/  F2I.TRUNC.NTZ R7, R0 ;  /* 0x0000000000077305 */ /* 0x000ee2000020f100 */
[----:B--2---:R-:W-:-:S05]  /*0140*/  I2FP.F32.S32 R9, R6 ;  /* 0x0000000600097245 */ /* 0x004fca0000201400 */
[----:B------:R-:W-:Y:S01]  /*0150*/  FADD.SAT R6, R4, -R9 ;  /* 0x8000000904067221 */ /* 0x000fe20000002000 */
[----:B-1----:R-:W-:Y:S01]  /*0160*/  IMAD.WIDE R2, R5, 0x4, R2 ;  /* 0x0000000405027825 */ /* 0x002fe200078e0202 */
[----:B---3--:R-:W-:-:S05]  /*0170*/  I2FP.F32.S32 R7, R7 ;  /* 0x0000000700077245 */ /* 0x008fca0000201400 */
[----:B------:R-:W-:Y:S01]  /*0180*/  FADD.SAT R7, R0, -R7 ;  /* 0x8000000700077221 */ /* 0x000fe20000002000 */
[----:B------:R-:W-:Y:S06]  /*0190*/  @P0 EXIT ;  /* 0x000000000000094d */ /* 0x000fec0003800000 */
[----:B------:R-:W-:Y:S02]  /*01a0*/  ULDC.64 UR4, c[0x0][0x208] ;  /* 0x0000820000047ab9 */ /* 0x000fe40000000a00 */
[----:B------:R-:W-:Y:S01]  /*01b0*/  STG.E.64 desc[UR4][R2.64], R6 ;  /* 0x0000000602007986 */ /* 0x000fe2000c101b04 */
[----:B------:R-:W-:Y:S05]  /*01c0*/  EXIT ;  /* 0x000000000000794d */ /* 0x000fea0003800000 */
.L_x_0:
[----:B------:R-:W-:-:S00]  /*01d0*/  BRA `(.L_x_0) ;  /* 0xfffffffc00fc7947 */ /* 0x000fc0000383ffff */
[----:B------:R-:W-:-:S00]  /*01e0*/  NOP ;  /* 0x0000000000007918 */ /* 0x000fc00000000000 */
        /* <DEDUP_REMOVED lines=9> */
.L_x_1:


//--------------------- .nv.constant0.triton_poi_fused__to_copy_add_arange_clamp_mul_sub_74 --------------------------
	.section	.nv.constant0.triton_poi_fused__to_copy_add_arange_clamp_mul_sub_74,"a",@progbits
	.sectionflags	@""
	.align	4
.nv.constant0.triton_poi_fused__to_copy_add_arange_clamp_mul_sub_74:
	.zero		540
